//
// Generated by NVIDIA NVVM Compiler
//
// Compiler Build ID: CL-36424714
// Cuda compilation tools, release 13.0, V13.0.88
// Based on NVVM 20.0.0
//

.version 9.0
.target sm_100
.address_size 64

	// .globl	_Z10vector_mulPKfS0_Pfi

.visible .entry _Z10vector_mulPKfS0_Pfi(
	.param .u64 .ptr .align 1 _Z10vector_mulPKfS0_Pfi_param_0,
	.param .u64 .ptr .align 1 _Z10vector_mulPKfS0_Pfi_param_1,
	.param .u64 .ptr .align 1 _Z10vector_mulPKfS0_Pfi_param_2,
	.param .u32 _Z10vector_mulPKfS0_Pfi_param_3
)
{
	.reg .pred 	%p<2>;
	.reg .b32 	%r<6>;
	.reg .b32 	%f<4>;
	.reg .b64 	%rd<11>;

	ld.param.u64 	%rd1, [_Z10vector_mulPKfS0_Pfi_param_0];
	ld.param.u64 	%rd2, [_Z10vector_mulPKfS0_Pfi_param_1];
	ld.param.u64 	%rd3, [_Z10vector_mulPKfS0_Pfi_param_2];
	ld.param.u32 	%r2, [_Z10vector_mulPKfS0_Pfi_param_3];
	mov.u32 	%r3, %ctaid.x;
	mov.u32 	%r4, %ntid.x;
	mov.u32 	%r5, %tid.x;
	mad.lo.s32 	%r1, %r3, %r4, %r5;
	setp.ge.s32 	%p1, %r1, %r2;
	@%p1 bra 	$L__BB0_2;
	cvta.to.global.u64 	%rd4, %rd1;
	cvta.to.global.u64 	%rd5, %rd2;
	cvta.to.global.u64 	%rd6, %rd3;
	mul.wide.s32 	%rd7, %r1, 4;
	add.s64 	%rd8, %rd4, %rd7;
	ld.global.f32 	%f1, [%rd8];
	add.s64 	%rd9, %rd5, %rd7;
	ld.global.f32 	%f2, [%rd9];
	mul.f32 	%f3, %f1, %f2;
	add.s64 	%rd10, %rd6, %rd7;
	st.global.f32 	[%rd10], %f3;
$L__BB0_2:
	ret;

}


// ===== COMPILED SASS (sm_100) =====

	.target	sm_100

	.elftype	@"ET_EXEC"


//--------------------- .note.nv.tkinfo           --------------------------
	.section	.note.nv.tkinfo,"",@"SHT_NOTE"
	.sectionflags	@"SHF_NOTE_NV_TKINFO"
	.tkinfo
        /*0018*/ 	.word	0x00000002
        /*0030*/ 	.string	""
        /*0030*/ 	.string	"ptxas"
        /*0030*/ 	.string	"Cuda compilation tools, release 13.0, V13.0.88"
        /*0030*/ 	.string	"Build cuda_13.0.r13.0/compiler.36424714_0"
        /*0030*/ 	.string	"-arch sm_100 -m 64 "



//--------------------- .note.nv.cuinfo           --------------------------
	.section	.note.nv.cuinfo,"",@"SHT_NOTE"
	.sectionflags	@"SHF_NOTE_NV_CUINFO"
        /*0018*/ 	.short	0x0002
        /*001a*/ 	.short	0x0064
        /*001c*/ 	.short	0x0082
	.zero		2


//--------------------- .nv.info                  --------------------------
	.section	.nv.info,"",@"SHT_CUDA_INFO"
	.align	4


	//----- nvinfo : EIATTR_REGCOUNT
	.align		4
        /*0000*/ 	.byte	0x04, 0x2f
        /*0002*/ 	.short	(.L_1 - .L_0)
	.align		4
.L_0:
        /*0004*/ 	.word	index@(_Z10vector_mulPKfS0_Pfi)
        /*0008*/ 	.word	0x0000000c


	//----- nvinfo : EIATTR_FRAME_SIZE
	.align		4
.L_1:
        /*000c*/ 	.byte	0x04, 0x11
        /*000e*/ 	.short	(.L_3 - .L_2)
	.align		4
.L_2:
        /*0010*/ 	.word	index@(_Z10vector_mulPKfS0_Pfi)
        /*0014*/ 	.word	0x00000000


	//----- nvinfo : EIATTR_MIN_STACK_SIZE
	.align		4
.L_3:
        /*0018*/ 	.byte	0x04, 0x12
        /*001a*/ 	.short	(.L_5 - .L_4)
	.align		4
.L_4:
        /*001c*/ 	.word	index@(_Z10vector_mulPKfS0_Pfi)
        /*0020*/ 	.word	0x00000000
.L_5:


//--------------------- .nv.compat                --------------------------
	.section	.nv.compat,"",@"SHT_CUDA_COMPAT_INFO"
	.align	4
        /*0000*/ 	.byte	0x02, 0x09, 0x00, 0x00, 0x02, 0x02, 0x01, 0x00, 0x02, 0x05, 0x05, 0x00, 0x03, 0x07, 0x01, 0x01
        /*0010*/ 	.byte	0x02, 0x03, 0x00, 0x00, 0x02, 0x06, 0x01, 0x00, 0x04, 0x0b, 0x08, 0x00, 0x09, 0x00, 0x00, 0x00
        /*0020*/ 	.byte	0x00, 0x00, 0x00, 0x00


//--------------------- .nv.info._Z10vector_mulPKfS0_Pfi --------------------------
	.section	.nv.info._Z10vector_mulPKfS0_Pfi,"",@"SHT_CUDA_INFO"
	.sectionflags	@""
	.align	4


	//----- nvinfo : EIATTR_CUDA_API_VERSION
	.align		4
        /*0000*/ 	.byte	0x04, 0x37
        /*0002*/ 	.short	(.L_7 - .L_6)
.L_6:
        /*0004*/ 	.word	0x00000082


	//----- nvinfo : EIATTR_KPARAM_INFO
	.align		4
.L_7:
        /*0008*/ 	.byte	0x04, 0x17
        /*000a*/ 	.short	(.L_9 - .L_8)
.L_8:
        /*000c*/ 	.word	0x00000000
        /*0010*/ 	.short	0x0003
        /*0012*/ 	.short	0x0018
        /*0014*/ 	.byte	0x00, 0xf0, 0x11, 0x00


	//----- nvinfo : EIATTR_KPARAM_INFO
	.align		4
.L_9:
        /*0018*/ 	.byte	0x04, 0x17
        /*001a*/ 	.short	(.L_11 - .L_10)
.L_10:
        /*001c*/ 	.word	0x00000000
        /*0020*/ 	.short	0x0002
        /*0022*/ 	.short	0x0010
        /*0024*/ 	.byte	0x00, 0xf5, 0x21, 0x00


	//----- nvinfo : EIATTR_KPARAM_INFO
	.align		4
.L_11:
        /*0028*/ 	.byte	0x04, 0x17
        /*002a*/ 	.short	(.L_13 - .L_12)
.L_12:
        /*002c*/ 	.word	0x00000000
        /*0030*/ 	.short	0x0001
        /*0032*/ 	.short	0x0008
        /*0034*/ 	.byte	0x00, 0xf5, 0x21, 0x00


	//----- nvinfo : EIATTR_KPARAM_INFO
	.align		4
.L_13:
        /*0038*/ 	.byte	0x04, 0x17
        /*003a*/ 	.short	(.L_15 - .L_14)
.L_14:
        /*003c*/ 	.word	0x00000000
        /*0040*/ 	.short	0x0000
        /*0042*/ 	.short	0x0000
        /*0044*/ 	.byte	0x00, 0xf5, 0x21, 0x00


	//----- nvinfo : EIATTR_SPARSE_MMA_MASK
	.align		4
.L_15:
        /*0048*/ 	.byte	0x03, 0x50
        /*004a*/ 	.short	0x0000


	//----- nvinfo : EIATTR_MAXREG_COUNT
	.align		4
        /*004c*/ 	.byte	0x03, 0x1b
        /*004e*/ 	.short	0x00ff


	//----- nvinfo : EIATTR_MERCURY_ISA_VERSION
	.align		4
        /*0050*/ 	.byte	0x03, 0x5f
        /*0052*/ 	.short	0x0101


	//----- nvinfo : EIATTR_VRC_CTA_INIT_COUNT
	.align		4
        /*0054*/ 	.byte	0x02, 0x4a
	.zero		1
	.zero		1


	//----- nvinfo : EIATTR_EXIT_INSTR_OFFSETS
	.align		4
        /*0058*/ 	.byte	0x04, 0x1c
        /*005a*/ 	.short	(.L_17 - .L_16)


	//   ....[0]....
.L_16:
        /*005c*/ 	.word	0x00000070


	//   ....[1]....
        /*0060*/ 	.word	0x00000130


	//----- nvinfo : EIATTR_CBANK_PARAM_SIZE
	.align		4
.L_17:
        /*0064*/ 	.byte	0x03, 0x19
        /*0066*/ 	.short	0x001c


	//----- nvinfo : EIATTR_PARAM_CBANK
	.align		4
        /*0068*/ 	.byte	0x04, 0x0a
        /*006a*/ 	.short	(.L_19 - .L_18)
	.align		4
.L_18:
        /*006c*/ 	.word	index@(.nv.constant0._Z10vector_mulPKfS0_Pfi)
        /*0070*/ 	.short	0x0380
        /*0072*/ 	.short	0x001c


	//----- nvinfo : EIATTR_SW_WAR
	.align		4
.L_19:
        /*0074*/ 	.byte	0x04, 0x36
        /*0076*/ 	.short	(.L_21 - .L_20)
.L_20:
        /*0078*/ 	.word	0x00000008
.L_21:


//--------------------- .nv.callgraph             --------------------------
	.section	.nv.callgraph,"",@"SHT_CUDA_CALLGRAPH"
	.align	4
	.sectionentsize	8
	.align		4
        /*0000*/ 	.word	0x00000000
	.align		4
        /*0004*/ 	.word	0xffffffff
	.align		4
        /*0008*/ 	.word	0x00000000
	.align		4
        /*000c*/ 	.word	0xfffffffe
	.align		4
        /*0010*/ 	.word	0x00000000
	.align		4
        /*0014*/ 	.word	0xfffffffd
	.align		4
        /*0018*/ 	.word	0x00000000
	.align		4
        /*001c*/ 	.word	0xfffffffc


//--------------------- .text._Z10vector_mulPKfS0_Pfi --------------------------
	.section	.text._Z10vector_mulPKfS0_Pfi,"ax",@progbits
	.align	128
        .global         _Z10vector_mulPKfS0_Pfi
        .type           _Z10vector_mulPKfS0_Pfi,@function
        .size           _Z10vector_mulPKfS0_Pfi,(.L_x_1 - _Z10vector_mulPKfS0_Pfi)
        .other          _Z10vector_mulPKfS0_Pfi,@"STO_CUDA_ENTRY STV_DEFAULT"
_Z10vector_mulPKfS0_Pfi:
.text._Z10vector_mulPKfS0_Pfi:
[----:B------:R-:W-:Y:S01]  /*0000*/  LDC R1, c[0x0][0x37c] ;  /* 0x0000df00ff017b82 */ /* 0x000fe20000000800 */
[----:B------:R-:W0:Y:S07]  /*0010*/  S2R R0, SR_TID.X ;  /* 0x0000000000007919 */ /* 0x000e2e0000002100 */
[----:B------:R-:W0:Y:S01]  /*0020*/  S2UR UR4, SR_CTAID.X ;  /* 0x00000000000479c3 */ /* 0x000e220000002500 */
[----:B------:R-:W1:Y:S07]  /*0030*/  LDCU UR5, c[0x0][0x398] ;  /* 0x00007300ff0577ac */ /* 0x000e6e0008000800 */
[----:B------:R-:W0:Y:S02]  /*0040*/  LDC R9, c[0x0][0x360] ;  /* 0x0000d800ff097b82 */ /* 0x000e240000000800 */
[----:B0-----:R-:W-:-:S05]  /*0050*/  IMAD R9, R9, UR4, R0 ;  /* 0x0000000409097c24 */ /* 0x001fca000f8e0200 */
[----:B-1----:R-:W-:-:S13]  /*0060*/  ISETP.GE.AND P0, PT, R9, UR5, PT ;  /* 0x0000000509007c0c */ /* 0x002fda000bf06270 */
[----:B------:R-:W-:Y:S05]  /*0070*/  @P0 EXIT ;  /* 0x000000000000094d */ /* 0x000fea0003800000 */
[----:B------:R-:W0:Y:S01]  /*0080*/  LDC.64 R2, c[0x0][0x380] ;  /* 0x0000e000ff027b82 */ /* 0x000e220000000a00 */
[----:B------:R-:W1:Y:S07]  /*0090*/  LDCU.64 UR4, c[0x0][0x358] ;  /* 0x00006b00ff0477ac */ /* 0x000e6e0008000a00 */
[----:B------:R-:W2:Y:S08]  /*00a0*/  LDC.64 R4, c[0x0][0x388] ;  /* 0x0000e200ff047b82 */ /* 0x000eb00000000a00 */
[----:B------:R-:W3:Y:S01]  /*00b0*/  LDC.64 R6, c[0x0][0x390] ;  /* 0x0000e400ff067b82 */ /* 0x000ee20000000a00 */
[----:B0-----:R-:W-:-:S06]  /*00c0*/  IMAD.WIDE R2, R9, 0x4, R2 ;  /* 0x0000000409027825 */ /* 0x001fcc00078e0202 */
[----:B-1----:R-:W4:Y:S01]  /*00d0*/  LDG.E R2, desc[UR4][R2.64] ;  /* 0x0000000402027981 */ /* 0x002f22000c1e1900 */
[----:B--2---:R-:W-:-:S06]  /*00e0*/  IMAD.WIDE R4, R9, 0x4, R4 ;  /* 0x0000000409047825 */ /* 0x004fcc00078e0204 */
[----:B------:R-:W4:Y:S01]  /*00f0*/  LDG.E R5, desc[UR4][R4.64] ;  /* 0x0000000404057981 */ /* 0x000f22000c1e1900 */
[----:B---3--:R-:W-:-:S04]  /*0100*/  IMAD.WIDE R6, R9, 0x4, R6 ;  /* 0x0000000409067825 */ /* 0x008fc800078e0206 */
[----:B----4-:R-:W-:-:S05]  /*0110*/  FMUL R9, R2, R5 ;  /* 0x0000000502097220 */ /* 0x010fca0000400000 */
[----:B------:R-:W-:Y:S01]  /*0120*/  STG.E desc[UR4][R6.64], R9 ;  /* 0x0000000906007986 */ /* 0x000fe2000c101904 */
[----:B------:R-:W-:Y:S05]  /*0130*/  EXIT ;  /* 0x000000000000794d */ /* 0x000fea0003800000 */
.L_x_0:
[----:B------:R-:W-:-:S00]  /*0140*/  BRA `(.L_x_0) ;  /* 0xfffffffc00fc7947 */ /* 0x000fc0000383ffff */
[----:B------:R-:W-:-:S00]  /*0150*/  NOP ;  /* 0x0000000000007918 */ /* 0x000fc00000000000 */
        /* <DEDUP_REMOVED lines=10> */
.L_x_1:


//--------------------- .nv.shared.reserved.0     --------------------------
	.section	.nv.shared.reserved.0,"aw",@nobits
	.weak		__nv_reservedSMEM_offset_0_alias
	.size		__nv_reservedSMEM_offset_0_alias, 0, 64
	.other		__nv_reservedSMEM_offset_0_alias,@"STO_CUDA_RESERVED_SHARED STV_DEFAULT"
__nv_reservedSMEM_offset_0_alias:
	.zero		0
	.zero		64


//--------------------- .nv.constant0._Z10vector_mulPKfS0_Pfi --------------------------
	.section	.nv.constant0._Z10vector_mulPKfS0_Pfi,"a",@progbits
	.sectionflags	@""
	.align	4
.nv.constant0._Z10vector_mulPKfS0_Pfi:
	.zero		924


//--------------------- SYMBOLS --------------------------

	.type		.nv.reservedSmem.offset0,@object
	.size		.nv.reservedSmem.offset0,0x4
